	.headerflags	@"EF_CUDA_TEXMODE_UNIFIED EF_CUDA_64BIT_ADDRESS EF_CUDA_ACCELERATORS EF_CUDA_SM90 EF_CUDA_VIRTUAL_SM(EF_CUDA_SM90)"
	.elftype	@"ET_EXEC"


//--------------------- .nv.info                  --------------------------
	.section	.nv.info,"",@"SHT_CUDA_INFO"
	.align	4


	//----- nvinfo : EIATTR_REGCOUNT
	.align		4
        /*0000*/ 	.byte	0x04, 0x2f
        /*0002*/ 	.short	(.L_3 - .L_2)
	.align		4
.L_2:
        /*0004*/ 	.word	index@(triton_poi_fused__native_batch_norm_legit_no_training_convolution_hardtanh_17)
        /*0008*/ 	.word	0x0000001f


	//----- nvinfo : EIATTR_MIN_STACK_SIZE
	.align		4
.L_3:
        /*000c*/ 	.byte	0x04, 0x12
        /*000e*/ 	.short	(.L_5 - .L_4)
	.align		4
.L_4:
        /*0010*/ 	.word	index@(triton_poi_fused__native_batch_norm_legit_no_training_convolution_hardtanh_17)
        /*0014*/ 	.word	0x00000000


	//----- nvinfo : EIATTR_FRAME_SIZE
	.align		4
.L_5:
        /*0018*/ 	.byte	0x04, 0x11
        /*001a*/ 	.short	(.L_7 - .L_6)
	.align		4
.L_6:
        /*001c*/ 	.word	index@(triton_poi_fused__native_batch_norm_legit_no_training_convolution_hardtanh_17)
        /*0020*/ 	.word	0x00000000


	//----- nvinfo : EIATTR_MIN_STACK_SIZE
	.align		4
.L_7:
        /*0024*/ 	.byte	0x04, 0x12
        /*0026*/ 	.short	(.L_9 - .L_8)
	.align		4
.L_8:
        /*0028*/ 	.word	index@(triton_poi_fused__native_batch_norm_legit_no_training_convolution_hardtanh_17)
        /*002c*/ 	.word	0x00000000
.L_9:


//--------------------- .nv.info.triton_poi_fused__native_batch_norm_legit_no_training_convolution_hardtanh_17 --------------------------
	.section	.nv.info.triton_poi_fused__native_batch_norm_legit_no_training_convolution_hardtanh_17,"",@"SHT_CUDA_INFO"
	.sectionflags	@""
	.align	4


	//----- nvinfo : EIATTR_CUDA_API_VERSION
	.align		4
        /*0000*/ 	.byte	0x04, 0x37
        /*0002*/ 	.short	(.L_11 - .L_10)
.L_10:
        /*0004*/ 	.word	0x0000007c


	//----- nvinfo : EIATTR_KPARAM_INFO
	.align		4
.L_11:
        /*0008*/ 	.byte	0x04, 0x17
        /*000a*/ 	.short	(.L_13 - .L_12)
.L_12:
        /*000c*/ 	.word	0x00000000
        /*0010*/ 	.short	0x0007
        /*0012*/ 	.short	0x0038
        /*0014*/ 	.byte	0x00, 0xf0, 0x11, 0x00


	//----- nvinfo : EIATTR_KPARAM_INFO
	.align		4
.L_13:
        /*0018*/ 	.byte	0x04, 0x17
        /*001a*/ 	.short	(.L_15 - .L_14)
.L_14:
        /*001c*/ 	.word	0x00000000
        /*0020*/ 	.short	0x0006
        /*0022*/ 	.short	0x0030
        /*0024*/ 	.byte	0x00, 0xf4, 0x21, 0x00


	//----- nvinfo : EIATTR_KPARAM_INFO
	.align		4
.L_15:
        /*0028*/ 	.byte	0x04, 0x17
        /*002a*/ 	.short	(.L_17 - .L_16)
.L_16:
        /*002c*/ 	.word	0x00000000
        /*0030*/ 	.short	0x0005
        /*0032*/ 	.short	0x0028
        /*0034*/ 	.byte	0x00, 0xf4, 0x21, 0x00


	//----- nvinfo : EIATTR_KPARAM_INFO
	.align		4
.L_17:
        /*0038*/ 	.byte	0x04, 0x17
        /*003a*/ 	.short	(.L_19 - .L_18)
.L_18:
        /*003c*/ 	.word	0x00000000
        /*0040*/ 	.short	0x0004
        /*0042*/ 	.short	0x0020
        /*0044*/ 	.byte	0x00, 0xf4, 0x21, 0x00


	//----- nvinfo : EIATTR_KPARAM_INFO
	.align		4
.L_19:
        /*0048*/ 	.byte	0x04, 0x17
        /*004a*/ 	.short	(.L_21 - .L_20)
.L_20:
        /*004c*/ 	.word	0x00000000
        /*0050*/ 	.short	0x0003
        /*0052*/ 	.short	0x0018
        /*0054*/ 	.byte	0x00, 0xf4, 0x21, 0x00


	//----- nvinfo : EIATTR_KPARAM_INFO
	.align		4
.L_21:
        /*0058*/ 	.byte	0x04, 0x17
        /*005a*/ 	.short	(.L_23 - .L_22)
.L_22:
        /*005c*/ 	.word	0x00000000
        /*0060*/ 	.short	0x0002
        /*0062*/ 	.short	0x0010
        /*0064*/ 	.byte	0x00, 0xf4, 0x21, 0x00


	//----- nvinfo : EIATTR_KPARAM_INFO
	.align		4
.L_23:
        /*0068*/ 	.byte	0x04, 0x17
        /*006a*/ 	.short	(.L_25 - .L_24)
.L_24:
        /*006c*/ 	.word	0x00000000
        /*0070*/ 	.short	0x0001
        /*0072*/ 	.short	0x0008
        /*0074*/ 	.byte	0x00, 0xf4, 0x21, 0x00


	//----- nvinfo : EIATTR_KPARAM_INFO
	.align		4
.L_25:
        /*0078*/ 	.byte	0x04, 0x17
        /*007a*/ 	.short	(.L_27 - .L_26)
.L_26:
        /*007c*/ 	.word	0x00000000
        /*0080*/ 	.short	0x0000
        /*0082*/ 	.short	0x0000
        /*0084*/ 	.byte	0x00, 0xf4, 0x21, 0x00


	//----- nvinfo : EIATTR_SPARSE_MMA_MASK
	.align		4
.L_27:
        /*0088*/ 	.byte	0x03, 0x50
        /*008a*/ 	.short	0x0000


	//----- nvinfo : EIATTR_MAXREG_COUNT
	.align		4
        /*008c*/ 	.byte	0x03, 0x1b
        /*008e*/ 	.short	0x00ff


	//----- nvinfo : EIATTR_EXIT_INSTR_OFFSETS
	.align		4
        /*0090*/ 	.byte	0x04, 0x1c
        /*0092*/ 	.short	(.L_29 - .L_28)


	//   ....[0]....
.L_28:
        /*0094*/ 	.word	0x000005f0


	//   ....[1]....
        /*0098*/ 	.word	0x00000610


	//----- nvinfo : EIATTR_REQNTID
	.align		4
.L_29:
        /*009c*/ 	.byte	0x04, 0x10
        /*009e*/ 	.short	(.L_31 - .L_30)
.L_30:
        /*00a0*/ 	.word	0x00000080
        /*00a4*/ 	.word	0x00000001
        /*00a8*/ 	.word	0x00000001


	//----- nvinfo : EIATTR_CBANK_PARAM_SIZE
	.align		4
.L_31:
        /*00ac*/ 	.byte	0x03, 0x19
        /*00ae*/ 	.short	0x003c


	//----- nvinfo : EIATTR_PARAM_CBANK
	.align		4
        /*00b0*/ 	.byte	0x04, 0x0a
        /*00b2*/ 	.short	(.L_33 - .L_32)
	.align		4
.L_32:
        /*00b4*/ 	.word	index@(.nv.constant0.triton_poi_fused__native_batch_norm_legit_no_training_convolution_hardtanh_17)
        /*00b8*/ 	.short	0x0210
        /*00ba*/ 	.short	0x003c


	//----- nvinfo : EIATTR_SW_WAR
	.align		4
.L_33:
        /*00bc*/ 	.byte	0x04, 0x36
        /*00be*/ 	.short	(.L_35 - .L_34)
.L_34:
        /*00c0*/ 	.word	0x00000008
.L_35:


//--------------------- .nv.callgraph             --------------------------
	.section	.nv.callgraph,"",@"SHT_CUDA_CALLGRAPH"
	.align	4
	.sectionentsize	8
	.align		4
        /*0000*/ 	.word	0x00000000
	.align		4
        /*0004*/ 	.word	0xffffffff
	.align		4
        /*0008*/ 	.word	0x00000000
	.align		4
        /*000c*/ 	.word	0xfffffffe
	.align		4
        /*0010*/ 	.word	0x00000000
	.align		4
        /*0014*/ 	.word	0xfffffffd
	.align		4
        /*0018*/ 	.word	0x00000000
	.align		4
        /*001c*/ 	.word	0xfffffffc


//--------------------- .nv.constant4             --------------------------
	.section	.nv.constant4,"a",@progbits
	.align	8
	.align		8
.nv.constant4:
        /*0000*/ 	.dword	_$_str
	.align		8
        /*0008*/ 	.dword	_$_str_$_2


//--------------------- .text.triton_poi_fused__native_batch_norm_legit_no_training_convolution_hardtanh_17 --------------------------
	.section	.text.triton_poi_fused__native_batch_norm_legit_no_training_convolution_hardtanh_17,"ax",@progbits
	.align	128
        .global         triton_poi_fused__native_batch_norm_legit_no_training_convolution_hardtanh_17
        .type           triton_poi_fused__native_batch_norm_legit_no_training_convolution_hardtanh_17,@function
        .size           triton_poi_fused__native_batch_norm_legit_no_training_convolution_hardtanh_17,(.L_x_1 - triton_poi_fused__native_batch_norm_legit_no_training_convolution_hardtanh_17)
        .other          triton_poi_fused__native_batch_norm_legit_no_training_convolution_hardtanh_17,@"STO_CUDA_ENTRY STV_DEFAULT"
triton_poi_fused__native_batch_norm_legit_no_training_convolution_hardtanh_17:
.text.triton_poi_fused__native_batch_norm_legit_no_training_convolution_hardtanh_17:
[----:B------:R-:W0:Y:S01]  /*0000*/  LDC R1, c[0x0][0x28] ;  /* 0x00000a00ff017b82 */ /* 0x000e220000000800 */
[----:B------:R-:W1:Y:S07]  /*0010*/  S2R R0, SR_TID.X ;  /* 0x0000000000007919 */ /* 0x000e6e0000002100 */
[----:B------:R-:W2:Y:S01]  /*0020*/  LDC.64 R2, c[0x0][0x228] ;  /* 0x00008a00ff027b82 */ /* 0x000ea20000000a00 */
[----:B------:R-:W-:Y:S01]  /*0030*/  CS2R R18, SRZ ;  /* 0x0000000000127805 */ /* 0x000fe2000001ff00 */
[----:B------:R-:W-:Y:S01]  /*0040*/  ULDC.64 UR4, c[0x0][0x208] ;  /* 0x0000820000047ab9 */ /* 0x000fe20000000a00 */
[----:B------:R-:W3:Y:S05]  /*0050*/  S2R R17, SR_CTAID.X ;  /* 0x0000000000117919 */ /* 0x000eea0000002500 */
[----:B------:R-:W4:Y:S08]  /*0060*/  LDC.64 R10, c[0x0][0x218] ;  /* 0x00008600ff0a7b82 */ /* 0x000f300000000a00 */
[----:B------:R-:W5:Y:S08]  /*0070*/  LDC.64 R14, c[0x0][0x210] ;  /* 0x00008400ff0e7b82 */ /* 0x000f700000000a00 */
[----:B------:R-:W4:Y:S01]  /*0080*/  LDC.64 R8, c[0x0][0x220] ;  /* 0x00008800ff087b82 */ /* 0x000f220000000a00 */
[----:B-1----:R-:W-:-:S04]  /*0090*/  SHF.L.U32 R0, R0, 0x1, RZ ;  /* 0x0000000100007819 */ /* 0x002fc800000006ff */
[----:B------:R-:W-:-:S04]  /*00a0*/  LOP3.LUT R0, R0, 0xfe, RZ, 0xc0, !PT ;  /* 0x000000fe00007812 */ /* 0x000fc800078ec0ff */
[----:B---3--:R-:W-:-:S04]  /*00b0*/  LEA R17, R17, R0, 0x8 ;  /* 0x0000000011117211 */ /* 0x008fc800078e40ff */
[----:B------:R-:W-:Y:S01]  /*00c0*/  IADD3 R23, R17, 0x1, RZ ;  /* 0x0000000111177810 */ /* 0x000fe20007ffe0ff */
[C---:B------:R-:W-:Y:S01]  /*00d0*/  IMAD.HI R0, R17.reuse, 0x51eb851f, RZ ;  /* 0x51eb851f11007827 */ /* 0x040fe200078e02ff */
[----:B------:R-:W-:-:S03]  /*00e0*/  ISETP.GE.AND P0, PT, R17, 0x6400, PT ;  /* 0x000064001100780c */ /* 0x000fc60003f06270 */
[----:B------:R-:W-:Y:S01]  /*00f0*/  IMAD.HI R4, R23, 0x51eb851f, RZ ;  /* 0x51eb851f17047827 */ /* 0x000fe200078e02ff */
[----:B------:R-:W-:-:S04]  /*0100*/  SHF.R.U32.HI R5, RZ, 0x1f, R0 ;  /* 0x0000001fff057819 */ /* 0x000fc80000011600 */
[----:B------:R-:W-:Y:S02]  /*0110*/  LEA.HI.SX32 R0, R0, R5, 0x1d ;  /* 0x0000000500007211 */ /* 0x000fe400078feaff */
[----:B------:R-:W-:-:S03]  /*0120*/  SHF.R.U32.HI R5, RZ, 0x1f, R4 ;  /* 0x0000001fff057819 */ /* 0x000fc60000011604 */
[----:B------:R-:W-:Y:S01]  /*0130*/  IMAD R25, R0, -0x19, R17 ;  /* 0xffffffe700197824 */ /* 0x000fe200078e0211 */
[----:B------:R-:W-:Y:S01]  /*0140*/  LEA.HI.SX32 R4, R4, R5, 0x1d ;  /* 0x0000000504047211 */ /* 0x000fe200078feaff */
[----:B------:R-:W-:Y:S02]  /*0150*/  HFMA2.MMA R0, -RZ, RZ, 0, 0 ;  /* 0x00000000ff007435 */ /* 0x000fe400000001ff */
[----:B--2---:R-:W-:-:S04]  /*0160*/  IMAD.WIDE R6, R25, 0x4, R2 ;  /* 0x0000000419067825 */ /* 0x004fc800078e0202 */
[----:B------:R-:W-:Y:S01]  /*0170*/  IMAD R23, R4, -0x19, R23 ;  /* 0xffffffe704177824 */ /* 0x000fe200078e0217 */
[----:B------:R1:W2:Y:S01]  /*0180*/  @!P0 LDG.E.EL R18, desc[UR4][R6.64] ;  /* 0x0000000406128981 */ /* 0x0002a2000c2e1900 */
[----:B------:R-:W3:Y:S02]  /*0190*/  LDC.64 R4, c[0x0][0x238] ;  /* 0x00008e00ff047b82 */ /* 0x000ee40000000a00 */
[----:B------:R-:W-:-:S05]  /*01a0*/  IMAD.WIDE R12, R23, 0x4, R2 ;  /* 0x00000004170c7825 */ /* 0x000fca00078e0202 */
[----:B------:R5:W2:Y:S01]  /*01b0*/  @!P0 LDG.E.EL R0, desc[UR4][R12.64] ;  /* 0x000000040c008981 */ /* 0x000aa2000c2e1900 */
[----:B------:R-:W3:Y:S01]  /*01c0*/  LDC.64 R2, c[0x0][0x230] ;  /* 0x00008c00ff027b82 */ /* 0x000ee20000000a00 */
[----:B------:R-:W-:Y:S01]  /*01d0*/  CS2R R20, SRZ ;  /* 0x0000000000147805 */ /* 0x000fe2000001ff00 */
[----:B----4-:R-:W-:Y:S01]  /*01e0*/  IMAD.WIDE R26, R25, 0x4, R10 ;  /* 0x00000004191a7825 */ /* 0x010fe200078e020a */
[----:B-1----:R-:W-:-:S03]  /*01f0*/  CS2R R6, SRZ ;  /* 0x0000000000067805 */ /* 0x002fc6000001ff00 */
[----:B------:R-:W-:Y:S01]  /*0200*/  IMAD.WIDE R10, R23, 0x4, R10 ;  /* 0x00000004170a7825 */ /* 0x000fe200078e020a */
[----:B------:R-:W-:Y:S01]  /*0210*/  MOV R16, RZ ;  /* 0x000000ff00107202 */ /* 0x000fe20000000f00 */
[----:B------:R3:W4:Y:S02]  /*0220*/  @!P0 LDG.E.EL R21, desc[UR4][R26.64] ;  /* 0x000000041a158981 */ /* 0x000724000c2e1900 */
[----:B-----5:R-:W-:Y:S02]  /*0230*/  IMAD.WIDE R14, R17, 0x4, R14 ;  /* 0x00000004110e7825 */ /* 0x020fe400078e020e */
[----:B------:R1:W5:Y:S02]  /*0240*/  @!P0 LDG.E.EL R20, desc[UR4][R10.64] ;  /* 0x000000040a148981 */ /* 0x000364000c2e1900 */
[--C-:B0-----:R-:W-:Y:S02]  /*0250*/  IMAD.WIDE R12, R25, 0x4, R8.reuse ;  /* 0x00000004190c7825 */ /* 0x101fe400078e0208 */
[----:B------:R-:W4:Y:S02]  /*0260*/  @!P0 LDG.E.64 R6, desc[UR4][R14.64] ;  /* 0x000000040e068981 */ /* 0x000f24000c1e1b00 */
[----:B------:R-:W-:Y:S01]  /*0270*/  IMAD.WIDE R8, R23, 0x4, R8 ;  /* 0x0000000417087825 */ /* 0x000fe200078e0208 */
[----:B------:R-:W-:Y:S01]  /*0280*/  HFMA2.MMA R28, -RZ, RZ, 0, 0 ;  /* 0x00000000ff1c7435 */ /* 0x000fe200000001ff */
[----:B------:R-:W4:Y:S02]  /*0290*/  @!P0 LDG.E.EL R19, desc[UR4][R12.64] ;  /* 0x000000040c138981 */ /* 0x000f24000c2e1900 */
[----:B---3--:R-:W-:-:S02]  /*02a0*/  IMAD.WIDE R26, R25, 0x4, R2 ;  /* 0x00000004191a7825 */ /* 0x008fc400078e0202 */
[----:B------:R-:W3:Y:S01]  /*02b0*/  @!P0 LDG.E.EL R16, desc[UR4][R8.64] ;  /* 0x0000000408108981 */ /* 0x000ee2000c2e1900 */
[----:B-1----:R-:W-:Y:S01]  /*02c0*/  MOV R11, RZ ;  /* 0x000000ff000b7202 */ /* 0x002fe20000000f00 */
[----:B------:R-:W-:-:S03]  /*02d0*/  IMAD.WIDE R24, R25, 0x4, R4 ;  /* 0x0000000419187825 */ /* 0x000fc600078e0204 */
[----:B------:R-:W3:Y:S01]  /*02e0*/  @!P0 LDG.E.EL R28, desc[UR4][R26.64] ;  /* 0x000000041a1c8981 */ /* 0x000ee2000c2e1900 */
[----:B------:R-:W-:-:S04]  /*02f0*/  IMAD.WIDE R2, R23, 0x4, R2 ;  /* 0x0000000417027825 */ /* 0x000fc800078e0202 */
[----:B------:R-:W-:Y:S01]  /*0300*/  IMAD.WIDE R4, R23, 0x4, R4 ;  /* 0x0000000417047825 */ /* 0x000fe200078e0204 */
[----:B------:R-:W-:-:S04]  /*0310*/  CS2R R22, SRZ ;  /* 0x0000000000167805 */ /* 0x000fc8000001ff00 */
[----:B------:R-:W3:Y:S04]  /*0320*/  @!P0 LDG.E.EL R11, desc[UR4][R4.64] ;  /* 0x00000004040b8981 */ /* 0x000ee8000c2e1900 */
[----:B------:R-:W3:Y:S04]  /*0330*/  @!P0 LDG.E.EL R23, desc[UR4][R24.64] ;  /* 0x0000000418178981 */ /* 0x000ee8000c2e1900 */
[----:B------:R0:W3:Y:S02]  /*0340*/  @!P0 LDG.E.EL R22, desc[UR4][R2.64] ;  /* 0x0000000402168981 */ /* 0x0000e4000c2e1900 */
[----:B0-----:R-:W-:Y:S01]  /*0350*/  HFMA2.MMA R2, -RZ, RZ, 1.625, 0 ;  /* 0x3e800000ff027435 */ /* 0x001fe200000001ff */
[----:B--2---:R-:W-:-:S04]  /*0360*/  FADD R18, R18, 9.9999997473787516356e-06 ;  /* 0x3727c5ac12127421 */ /* 0x004fc80000000000 */
[----:B------:R-:W0:Y:S01]  /*0370*/  MUFU.SQRT R8, R18 ;  /* 0x0000001200087308 */ /* 0x000e220000002000 */
[----:B------:R-:W-:-:S07]  /*0380*/  FADD R0, R0, 9.9999997473787516356e-06 ;  /* 0x3727c5ac00007421 */ /* 0x000fce0000000000 */
[----:B------:R-:W1:Y:S01]  /*0390*/  MUFU.SQRT R9, R0 ;  /* 0x0000000000097308 */ /* 0x000e620000002000 */
[C---:B0-----:R-:W-:Y:S02]  /*03a0*/  FSETP.GT.AND P1, PT, R8.reuse, 8.50705917302346158658e+37, PT ;  /* 0x7e8000000800780b */ /* 0x041fe40003f24000 */
[----:B------:R-:W-:Y:S02]  /*03b0*/  FSETP.GEU.AND P3, PT, R8, 1.175494350822287508e-38, PT ;  /* 0x008000000800780b */ /* 0x000fe40003f6e000 */
[C---:B-1----:R-:W-:Y:S02]  /*03c0*/  FSETP.GT.AND P2, PT, R9.reuse, 8.50705917302346158658e+37, PT ;  /* 0x7e8000000900780b */ /* 0x042fe40003f44000 */
[----:B------:R-:W-:-:S07]  /*03d0*/  FSETP.GEU.AND P4, PT, R9, 1.175494350822287508e-38, PT ;  /* 0x008000000900780b */ /* 0x000fce0003f8e000 */
[----:B------:R-:W-:-:S04]  /*03e0*/  @P1 FMUL R8, R8, 0.25 ;  /* 0x3e80000008081820 */ /* 0x000fc80000400000 */
[----:B------:R-:W-:Y:S01]  /*03f0*/  @!P3 FMUL R8, R8, 16777216 ;  /* 0x4b8000000808b820 */ /* 0x000fe20000400000 */
[----:B------:R-:W-:-:S04]  /*0400*/  @P2 FMUL R9, R9, 0.25 ;  /* 0x3e80000009092820 */ /* 0x000fc80000400000 */
[----:B------:R-:W-:Y:S01]  /*0410*/  @!P4 FMUL R9, R9, 16777216 ;  /* 0x4b8000000909c820 */ /* 0x000fe20000400000 */
[----:B------:R-:W0:Y:S01]  /*0420*/  MUFU.RCP R8, R8 ;  /* 0x0000000800087308 */ /* 0x000e220000001000 */
[----:B------:R-:W-:-:S07]  /*0430*/  FSEL R3, R2, 1, P1 ;  /* 0x3f80000002037808 */ /* 0x000fce0000800000 */
[----:B------:R-:W1:Y:S01]  /*0440*/  MUFU.RCP R9, R9 ;  /* 0x0000000900097308 */ /* 0x000e620000001000 */
[----:B------:R-:W-:Y:S01]  /*0450*/  FSEL R2, R2, 1, P2 ;  /* 0x3f80000002027808 */ /* 0x000fe20001000000 */
[----:B------:R-:W-:Y:S01]  /*0460*/  @!P3 FMUL R3, R3, 16777216 ;  /* 0x4b8000000303b820 */ /* 0x000fe20000400000 */
[----:B----4-:R-:W-:Y:S01]  /*0470*/  FADD R6, R21, R6 ;  /* 0x0000000615067221 */ /* 0x010fe20000000000 */
[----:B-----5:R-:W-:Y:S02]  /*0480*/  FADD R7, R20, R7 ;  /* 0x0000000714077221 */ /* 0x020fe40000000000 */
[----:B------:R-:W-:Y:S01]  /*0490*/  @!P4 FMUL R2, R2, 16777216 ;  /* 0x4b8000000202c820 */ /* 0x000fe20000400000 */
[----:B0-----:R-:W-:Y:S01]  /*04a0*/  FMUL R0, R8, R3 ;  /* 0x0000000308007220 */ /* 0x001fe20000400000 */
[----:B------:R-:W-:Y:S01]  /*04b0*/  FADD R19, R6, -R19 ;  /* 0x8000001306137221 */ /* 0x000fe20000000000 */
[----:B---3--:R-:W-:Y:S01]  /*04c0*/  FADD R16, R7, -R16 ;  /* 0x8000001007107221 */ /* 0x008fe20000000000 */
[----:B-1----:R-:W-:-:S02]  /*04d0*/  FMUL R3, R9, R2 ;  /* 0x0000000209037220 */ /* 0x002fc40000400000 */
[----:B------:R-:W-:Y:S02]  /*04e0*/  FMUL R0, R19, R0 ;  /* 0x0000000013007220 */ /* 0x000fe40000400000 */
[----:B------:R-:W-:Y:S02]  /*04f0*/  FMUL R16, R16, R3 ;  /* 0x0000000310107220 */ /* 0x000fe40000400000 */
[----:B------:R-:W-:Y:S01]  /*0500*/  FFMA R0, R0, R28, R23 ;  /* 0x0000001c00007223 */ /* 0x000fe20000000017 */
[----:B------:R-:W0:Y:S01]  /*0510*/  LDC.64 R2, c[0x0][0x240] ;  /* 0x00009000ff027b82 */ /* 0x000e220000000a00 */
[----:B------:R-:W-:-:S03]  /*0520*/  FFMA R11, R16, R22, R11 ;  /* 0x00000016100b7223 */ /* 0x000fc6000000000b */
[C---:B------:R-:W-:Y:S02]  /*0530*/  FSETP.GTU.AND P1, PT, R0.reuse, RZ, PT ;  /* 0x000000ff0000720b */ /* 0x040fe40003f2c000 */
[C---:B------:R-:W-:Y:S02]  /*0540*/  FSETP.GTU.AND P2, PT, R11.reuse, RZ, PT ;  /* 0x000000ff0b00720b */ /* 0x040fe40003f4c000 */
[----:B------:R-:W-:Y:S02]  /*0550*/  FSEL R10, R0, RZ, P1 ;  /* 0x000000ff000a7208 */ /* 0x000fe40000800000 */
[----:B------:R-:W-:Y:S02]  /*0560*/  FSEL R11, R11, RZ, P2 ;  /* 0x000000ff0b0b7208 */ /* 0x000fe40001000000 */
[C---:B------:R-:W-:Y:S02]  /*0570*/  FSETP.GEU.AND P1, PT, R10.reuse, 6, PT ;  /* 0x40c000000a00780b */ /* 0x040fe40003f2e000 */
[----:B------:R-:W-:Y:S01]  /*0580*/  FSETP.GEU.AND P2, PT, R11, 6, PT ;  /* 0x40c000000b00780b */ /* 0x000fe20003f4e000 */
[----:B------:R1:W-:Y:S01]  /*0590*/  @!P0 STG.E.64 desc[UR4][R14.64], R6 ;  /* 0x000000060e008986 */ /* 0x0003e2000c101b04 */
[----:B------:R-:W-:-:S02]  /*05a0*/  FSETP.NAN.AND P3, PT, R10, R10, PT ;  /* 0x0000000a0a00720b */ /* 0x000fc40003f68000 */
[----:B------:R-:W-:Y:S01]  /*05b0*/  FSETP.NAN.AND P4, PT, R11, R11, PT ;  /* 0x0000000b0b00720b */ /* 0x000fe20003f88000 */
[----:B0-----:R-:W-:-:S06]  /*05c0*/  IMAD.WIDE R2, R17, 0x4, R2 ;  /* 0x0000000411027825 */ /* 0x001fcc00078e0202 */
[----:B------:R-:W-:Y:S02]  /*05d0*/  @P1 SEL R10, R10, 0x40c00000, P3 ;  /* 0x40c000000a0a1807 */ /* 0x000fe40001800000 */
[----:B------:R-:W-:Y:S01]  /*05e0*/  @P2 SEL R11, R11, 0x40c00000, P4 ;  /* 0x40c000000b0b2807 */ /* 0x000fe20002000000 */
[----:B------:R-:W-:Y:S06]  /*05f0*/  @P0 EXIT ;  /* 0x000000000000094d */ /* 0x000fec0003800000 */
[----:B------:R-:W-:Y:S01]  /*0600*/  STG.E.64 desc[UR4][R2.64], R10 ;  /* 0x0000000a02007986 */ /* 0x000fe2000c101b04 */
[----:B------:R-:W-:Y:S05]  /*0610*/  EXIT ;  /* 0x000000000000794d */ /* 0x000fea0003800000 */
.L_x_0:
[----:B------:R-:W-:-:S00]  /*0620*/  BRA `(.L_x_0) ;  /* 0xfffffffc00fc7947 */ /* 0x000fc0000383ffff */
[----:B------:R-:W-:-:S00]  /*0630*/  NOP ;  /* 0x0000000000007918 */ /* 0x000fc00000000000 */
        /* <DEDUP_REMOVED lines=12> */
.L_x_1:


//--------------------- .nv.global.init           --------------------------
	.section	.nv.global.init,"aw",@progbits
.nv.global.init:
	.type		_$_str,@object
	.size		_$_str,(_$_str_$_2 - _$_str)
_$_str:
        /*0000*/ 	.byte	0x5f, 0x5f, 0x43, 0x55, 0x44, 0x41, 0x5f, 0x46, 0x54, 0x5a, 0x00
	.type		_$_str_$_2,@object
	.size		_$_str_$_2,(.L_1 - _$_str_$_2)
_$_str_$_2:
        /*000b*/ 	.byte	0x5f, 0x5f, 0x43, 0x55, 0x44, 0x41, 0x5f, 0x50, 0x52, 0x45, 0x43, 0x5f, 0x53, 0x51, 0x52, 0x54
        /*001b*/ 	.byte	0x00
.L_1:


//--------------------- .nv.constant0.triton_poi_fused__native_batch_norm_legit_no_training_convolution_hardtanh_17 --------------------------
	.section	.nv.constant0.triton_poi_fused__native_batch_norm_legit_no_training_convolution_hardtanh_17,"a",@progbits
	.sectionflags	@""
	.align	4
.nv.constant0.triton_poi_fused__native_batch_norm_legit_no_training_convolution_hardtanh_17:
	.zero		588
